//
// Generated by NVIDIA NVVM Compiler
//
// Compiler Build ID: CL-36424714
// Cuda compilation tools, release 13.0, V13.0.88
// Based on NVVM 20.0.0
//

.version 9.0
.target sm_100
.address_size 64

	// .globl	reduce_sum
.extern .shared .align 16 .b8 sdata[];

.visible .entry reduce_sum(
	.param .u64 .ptr .align 1 reduce_sum_param_0,
	.param .u64 .ptr .align 1 reduce_sum_param_1,
	.param .u32 reduce_sum_param_2
)
{
	.reg .pred 	%p<7>;
	.reg .b32 	%r<17>;
	.reg .b32 	%f<13>;
	.reg .b64 	%rd<11>;

	ld.param.u64 	%rd3, [reduce_sum_param_0];
	ld.param.u64 	%rd2, [reduce_sum_param_1];
	ld.param.u32 	%r9, [reduce_sum_param_2];
	cvta.to.global.u64 	%rd1, %rd3;
	mov.u32 	%r1, %tid.x;
	mov.u32 	%r2, %ctaid.x;
	mov.u32 	%r16, %ntid.x;
	mul.lo.s32 	%r10, %r16, %r2;
	shl.b32 	%r11, %r10, 1;
	add.s32 	%r4, %r11, %r1;
	setp.ge.s32 	%p1, %r4, %r9;
	mov.f32 	%f12, 0f00000000;
	@%p1 bra 	$L__BB0_2;
	mul.wide.s32 	%rd4, %r4, 4;
	add.s64 	%rd5, %rd1, %rd4;
	ld.global.nc.f32 	%f12, [%rd5];
$L__BB0_2:
	add.s32 	%r5, %r4, %r16;
	setp.ge.u32 	%p2, %r5, %r9;
	@%p2 bra 	$L__BB0_4;
	mul.wide.u32 	%rd6, %r5, 4;
	add.s64 	%rd7, %rd1, %rd6;
	ld.global.nc.f32 	%f6, [%rd7];
	add.f32 	%f12, %f12, %f6;
$L__BB0_4:
	shl.b32 	%r12, %r1, 2;
	mov.u32 	%r13, sdata;
	add.s32 	%r6, %r13, %r12;
	st.shared.f32 	[%r6], %f12;
	bar.sync 	0;
	setp.lt.u32 	%p3, %r16, 2;
	@%p3 bra 	$L__BB0_8;
$L__BB0_5:
	shr.u32 	%r8, %r16, 1;
	setp.ge.u32 	%p4, %r1, %r8;
	@%p4 bra 	$L__BB0_7;
	shl.b32 	%r14, %r8, 2;
	add.s32 	%r15, %r6, %r14;
	ld.shared.f32 	%f7, [%r15];
	ld.shared.f32 	%f8, [%r6];
	add.f32 	%f9, %f7, %f8;
	st.shared.f32 	[%r6], %f9;
$L__BB0_7:
	bar.sync 	0;
	setp.gt.u32 	%p5, %r16, 3;
	mov.u32 	%r16, %r8;
	@%p5 bra 	$L__BB0_5;
$L__BB0_8:
	setp.ne.s32 	%p6, %r1, 0;
	@%p6 bra 	$L__BB0_10;
	ld.shared.f32 	%f10, [sdata];
	cvta.to.global.u64 	%rd8, %rd2;
	mul.wide.u32 	%rd9, %r2, 4;
	add.s64 	%rd10, %rd8, %rd9;
	st.global.f32 	[%rd10], %f10;
$L__BB0_10:
	ret;

}


// ===== COMPILED SASS (sm_100) =====

	.target	sm_100

	.elftype	@"ET_EXEC"


//--------------------- .note.nv.tkinfo           --------------------------
	.section	.note.nv.tkinfo,"",@"SHT_NOTE"
	.sectionflags	@"SHF_NOTE_NV_TKINFO"
	.tkinfo
        /*0018*/ 	.word	0x00000002
        /*0030*/ 	.string	""
        /*0030*/ 	.string	"ptxas"
        /*0030*/ 	.string	"Cuda compilation tools, release 13.0, V13.0.88"
        /*0030*/ 	.string	"Build cuda_13.0.r13.0/compiler.36424714_0"
        /*0030*/ 	.string	"-arch sm_100 -m 64 "



//--------------------- .note.nv.cuinfo           --------------------------
	.section	.note.nv.cuinfo,"",@"SHT_NOTE"
	.sectionflags	@"SHF_NOTE_NV_CUINFO"
        /*0018*/ 	.short	0x0002
        /*001a*/ 	.short	0x0064
        /*001c*/ 	.short	0x0082
	.zero		2


//--------------------- .nv.info                  --------------------------
	.section	.nv.info,"",@"SHT_CUDA_INFO"
	.align	4


	//----- nvinfo : EIATTR_REGCOUNT
	.align		4
        /*0000*/ 	.byte	0x04, 0x2f
        /*0002*/ 	.short	(.L_1 - .L_0)
	.align		4
.L_0:
        /*0004*/ 	.word	index@(reduce_sum)
        /*0008*/ 	.word	0x00000010


	//----- nvinfo : EIATTR_FRAME_SIZE
	.align		4
.L_1:
        /*000c*/ 	.byte	0x04, 0x11
        /*000e*/ 	.short	(.L_3 - .L_2)
	.align		4
.L_2:
        /*0010*/ 	.word	index@(reduce_sum)
        /*0014*/ 	.word	0x00000000


	//----- nvinfo : EIATTR_MIN_STACK_SIZE
	.align		4
.L_3:
        /*0018*/ 	.byte	0x04, 0x12
        /*001a*/ 	.short	(.L_5 - .L_4)
	.align		4
.L_4:
        /*001c*/ 	.word	index@(reduce_sum)
        /*0020*/ 	.word	0x00000000
.L_5:


//--------------------- .nv.compat                --------------------------
	.section	.nv.compat,"",@"SHT_CUDA_COMPAT_INFO"
	.align	4
        /*0000*/ 	.byte	0x02, 0x09, 0x00, 0x00, 0x02, 0x02, 0x01, 0x00, 0x02, 0x05, 0x05, 0x00, 0x03, 0x07, 0x01, 0x01
        /*0010*/ 	.byte	0x02, 0x03, 0x00, 0x00, 0x02, 0x06, 0x01, 0x00, 0x04, 0x0b, 0x08, 0x00, 0x09, 0x00, 0x00, 0x00
        /*0020*/ 	.byte	0x00, 0x00, 0x00, 0x00


//--------------------- .nv.info.reduce_sum       --------------------------
	.section	.nv.info.reduce_sum,"",@"SHT_CUDA_INFO"
	.sectionflags	@""
	.align	4


	//----- nvinfo : EIATTR_CUDA_API_VERSION
	.align		4
        /*0000*/ 	.byte	0x04, 0x37
        /*0002*/ 	.short	(.L_7 - .L_6)
.L_6:
        /*0004*/ 	.word	0x00000082


	//----- nvinfo : EIATTR_KPARAM_INFO
	.align		4
.L_7:
        /*0008*/ 	.byte	0x04, 0x17
        /*000a*/ 	.short	(.L_9 - .L_8)
.L_8:
        /*000c*/ 	.word	0x00000000
        /*0010*/ 	.short	0x0002
        /*0012*/ 	.short	0x0010
        /*0014*/ 	.byte	0x00, 0xf0, 0x11, 0x00


	//----- nvinfo : EIATTR_KPARAM_INFO
	.align		4
.L_9:
        /*0018*/ 	.byte	0x04, 0x17
        /*001a*/ 	.short	(.L_11 - .L_10)
.L_10:
        /*001c*/ 	.word	0x00000000
        /*0020*/ 	.short	0x0001
        /*0022*/ 	.short	0x0008
        /*0024*/ 	.byte	0x00, 0xf5, 0x21, 0x00


	//----- nvinfo : EIATTR_KPARAM_INFO
	.align		4
.L_11:
        /*0028*/ 	.byte	0x04, 0x17
        /*002a*/ 	.short	(.L_13 - .L_12)
.L_12:
        /*002c*/ 	.word	0x00000000
        /*0030*/ 	.short	0x0000
        /*0032*/ 	.short	0x0000
        /*0034*/ 	.byte	0x00, 0xf5, 0x21, 0x00


	//----- nvinfo : EIATTR_SPARSE_MMA_MASK
	.align		4
.L_13:
        /*0038*/ 	.byte	0x03, 0x50
        /*003a*/ 	.short	0x0000


	//----- nvinfo : EIATTR_MAXREG_COUNT
	.align		4
        /*003c*/ 	.byte	0x03, 0x1b
        /*003e*/ 	.short	0x00ff


	//----- nvinfo : EIATTR_NUM_BARRIERS
	.align		4
        /*0040*/ 	.byte	0x02, 0x4c
        /*0042*/ 	.byte	0x01
	.zero		1


	//----- nvinfo : EIATTR_MERCURY_ISA_VERSION
	.align		4
        /*0044*/ 	.byte	0x03, 0x5f
        /*0046*/ 	.short	0x0101


	//----- nvinfo : EIATTR_VRC_CTA_INIT_COUNT
	.align		4
        /*0048*/ 	.byte	0x02, 0x4a
	.zero		1
	.zero		1


	//----- nvinfo : EIATTR_EXIT_INSTR_OFFSETS
	.align		4
        /*004c*/ 	.byte	0x04, 0x1c
        /*004e*/ 	.short	(.L_15 - .L_14)


	//   ....[0]....
.L_14:
        /*0050*/ 	.word	0x00000280


	//   ....[1]....
        /*0054*/ 	.word	0x00000300


	//----- nvinfo : EIATTR_CBANK_PARAM_SIZE
	.align		4
.L_15:
        /*0058*/ 	.byte	0x03, 0x19
        /*005a*/ 	.short	0x0014


	//----- nvinfo : EIATTR_PARAM_CBANK
	.align		4
        /*005c*/ 	.byte	0x04, 0x0a
        /*005e*/ 	.short	(.L_17 - .L_16)
	.align		4
.L_16:
        /*0060*/ 	.word	index@(.nv.constant0.reduce_sum)
        /*0064*/ 	.short	0x0380
        /*0066*/ 	.short	0x0014


	//----- nvinfo : EIATTR_SW_WAR
	.align		4
.L_17:
        /*0068*/ 	.byte	0x04, 0x36
        /*006a*/ 	.short	(.L_19 - .L_18)
.L_18:
        /*006c*/ 	.word	0x00000008
.L_19:


//--------------------- .nv.callgraph             --------------------------
	.section	.nv.callgraph,"",@"SHT_CUDA_CALLGRAPH"
	.align	4
	.sectionentsize	8
	.align		4
        /*0000*/ 	.word	0x00000000
	.align		4
        /*0004*/ 	.word	0xffffffff
	.align		4
        /*0008*/ 	.word	0x00000000
	.align		4
        /*000c*/ 	.word	0xfffffffe
	.align		4
        /*0010*/ 	.word	0x00000000
	.align		4
        /*0014*/ 	.word	0xfffffffd
	.align		4
        /*0018*/ 	.word	0x00000000
	.align		4
        /*001c*/ 	.word	0xfffffffc


//--------------------- .text.reduce_sum          --------------------------
	.section	.text.reduce_sum,"ax",@progbits
	.align	128
        .global         reduce_sum
        .type           reduce_sum,@function
        .size           reduce_sum,(.L_x_3 - reduce_sum)
        .other          reduce_sum,@"STO_CUDA_ENTRY STV_DEFAULT"
reduce_sum:
.text.reduce_sum:
[----:B------:R-:W-:Y:S01]  /*0000*/  LDC R1, c[0x0][0x37c] ;  /* 0x0000df00ff017b82 */ /* 0x000fe20000000800 */
[----:B------:R-:W0:Y:S01]  /*0010*/  S2R R11, SR_CTAID.X ;  /* 0x00000000000b7919 */ /* 0x000e220000002500 */
[----:B------:R-:W1:Y:S01]  /*0020*/  LDCU UR4, c[0x0][0x360] ;  /* 0x00006c00ff0477ac */ /* 0x000e620008000800 */
[----:B------:R-:W2:Y:S01]  /*0030*/  S2R R9, SR_TID.X ;  /* 0x0000000000097919 */ /* 0x000ea20000002100 */
[----:B------:R-:W3:Y:S01]  /*0040*/  LDCU UR5, c[0x0][0x390] ;  /* 0x00007200ff0577ac */ /* 0x000ee20008000800 */
[----:B------:R-:W4:Y:S01]  /*0050*/  LDCU.64 UR6, c[0x0][0x358] ;  /* 0x00006b00ff0677ac */ /* 0x000f220008000a00 */
[----:B-1----:R-:W-:Y:S02]  /*0060*/  IMAD.U32 R6, RZ, RZ, UR4 ;  /* 0x00000004ff067e24 */ /* 0x002fe4000f8e00ff */
[----:B0-----:R-:W-:-:S04]  /*0070*/  IMAD R0, R11, UR4, RZ ;  /* 0x000000040b007c24 */ /* 0x001fc8000f8e02ff */
[----:B--2---:R-:W-:Y:S02]  /*0080*/  IMAD R7, R0, 0x2, R9 ;  /* 0x0000000200077824 */ /* 0x004fe400078e0209 */
[----:B------:R-:W-:-:S03]  /*0090*/  IMAD.MOV.U32 R0, RZ, RZ, RZ ;  /* 0x000000ffff007224 */ /* 0x000fc600078e00ff */
[C---:B------:R-:W-:Y:S02]  /*00a0*/  IADD3 R13, PT, PT, R7.reuse, R6, RZ ;  /* 0x00000006070d7210 */ /* 0x040fe40007ffe0ff */
[----:B---3--:R-:W-:Y:S02]  /*00b0*/  ISETP.GE.AND P0, PT, R7, UR5, PT ;  /* 0x0000000507007c0c */ /* 0x008fe4000bf06270 */
[----:B------:R-:W-:-:S11]  /*00c0*/  ISETP.GE.U32.AND P1, PT, R13, UR5, PT ;  /* 0x000000050d007c0c */ /* 0x000fd6000bf26070 */
[----:B------:R-:W0:Y:S08]  /*00d0*/  @!P0 LDC.64 R2, c[0x0][0x380] ;  /* 0x0000e000ff028b82 */ /* 0x000e300000000a00 */
[----:B------:R-:W1:Y:S01]  /*00e0*/  @!P1 LDC.64 R4, c[0x0][0x380] ;  /* 0x0000e000ff049b82 */ /* 0x000e620000000a00 */
[----:B0-----:R-:W-:-:S05]  /*00f0*/  @!P0 IMAD.WIDE R2, R7, 0x4, R2 ;  /* 0x0000000407028825 */ /* 0x001fca00078e0202 */
[----:B----4-:R-:W2:Y:S01]  /*0100*/  @!P0 LDG.E.CONSTANT R0, desc[UR6][R2.64] ;  /* 0x0000000602008981 */ /* 0x010ea2000c1e9900 */
[----:B-1----:R-:W-:-:S06]  /*0110*/  @!P1 IMAD.WIDE.U32 R4, R13, 0x4, R4 ;  /* 0x000000040d049825 */ /* 0x002fcc00078e0004 */
[----:B------:R-:W2:Y:S01]  /*0120*/  @!P1 LDG.E.CONSTANT R5, desc[UR6][R4.64] ;  /* 0x0000000604059981 */ /* 0x000ea2000c1e9900 */
[----:B------:R-:W0:Y:S01]  /*0130*/  S2UR UR5, SR_CgaCtaId ;  /* 0x00000000000579c3 */ /* 0x000e220000008800 */
[----:B------:R-:W-:Y:S01]  /*0140*/  UMOV UR4, 0x400 ;  /* 0x0000040000047882 */ /* 0x000fe20000000000 */
[----:B------:R-:W-:Y:S01]  /*0150*/  ISETP.GE.U32.AND P0, PT, R6, 0x2, PT ;  /* 0x000000020600780c */ /* 0x000fe20003f06070 */
[----:B0-----:R-:W-:-:S06]  /*0160*/  ULEA UR4, UR5, UR4, 0x18 ;  /* 0x0000000405047291 */ /* 0x001fcc000f8ec0ff */
[C---:B------:R-:W-:Y:S01]  /*0170*/  LEA R7, R9.reuse, UR4, 0x2 ;  /* 0x0000000409077c11 */ /* 0x040fe2000f8e10ff */
[----:B--2---:R-:W-:Y:S01]  /*0180*/  @!P1 FADD R0, R0, R5 ;  /* 0x0000000500009221 */ /* 0x004fe20000000000 */
[----:B------:R-:W-:-:S04]  /*0190*/  ISETP.NE.AND P1, PT, R9, RZ, PT ;  /* 0x000000ff0900720c */ /* 0x000fc80003f25270 */
[----:B------:R0:W-:Y:S01]  /*01a0*/  STS [R7], R0 ;  /* 0x0000000007007388 */ /* 0x0001e20000000800 */
[----:B------:R-:W-:Y:S06]  /*01b0*/  BAR.SYNC.DEFER_BLOCKING 0x0 ;  /* 0x0000000000007b1d */ /* 0x000fec0000010000 */
[----:B------:R-:W-:Y:S05]  /*01c0*/  @!P0 BRA `(.L_x_0) ;  /* 0x00000000002c8947 */ /* 0x000fea0003800000 */
.L_x_1:
[----:B------:R-:W-:-:S04]  /*01d0*/  SHF.R.U32.HI R4, RZ, 0x1, R6 ;  /* 0x00000001ff047819 */ /* 0x000fc80000011606 */
[----:B------:R-:W-:-:S13]  /*01e0*/  ISETP.GE.U32.AND P0, PT, R9, R4, PT ;  /* 0x000000040900720c */ /* 0x000fda0003f06070 */
[----:B0-----:R-:W-:Y:S01]  /*01f0*/  @!P0 LEA R0, R4, R7, 0x2 ;  /* 0x0000000704008211 */ /* 0x001fe200078e10ff */
[----:B------:R-:W-:Y:S05]  /*0200*/  @!P0 LDS R3, [R7] ;  /* 0x0000000007038984 */ /* 0x000fea0000000800 */
[----:B------:R-:W0:Y:S02]  /*0210*/  @!P0 LDS R0, [R0] ;  /* 0x0000000000008984 */ /* 0x000e240000000800 */
[----:B0-----:R-:W-:-:S05]  /*0220*/  @!P0 FADD R2, R0, R3 ;  /* 0x0000000300028221 */ /* 0x001fca0000000000 */
[----:B------:R1:W-:Y:S01]  /*0230*/  @!P0 STS [R7], R2 ;  /* 0x0000000207008388 */ /* 0x0003e20000000800 */
[----:B------:R-:W-:Y:S01]  /*0240*/  BAR.SYNC.DEFER_BLOCKING 0x0 ;  /* 0x0000000000007b1d */ /* 0x000fe20000010000 */
[----:B------:R-:W-:Y:S01]  /*0250*/  ISETP.GT.U32.AND P0, PT, R6, 0x3, PT ;  /* 0x000000030600780c */ /* 0x000fe20003f04070 */
[----:B------:R-:W-:-:S12]  /*0260*/  IMAD.MOV.U32 R6, RZ, RZ, R4 ;  /* 0x000000ffff067224 */ /* 0x000fd800078e0004 */
[----:B-1----:R-:W-:Y:S05]  /*0270*/  @P0 BRA `(.L_x_1) ;  /* 0xfffffffc00d40947 */ /* 0x002fea000383ffff */
.L_x_0:
[----:B------:R-:W-:Y:S05]  /*0280*/  @P1 EXIT ;  /* 0x000000000000194d */ /* 0x000fea0003800000 */
[----:B------:R-:W1:Y:S01]  /*0290*/  S2UR UR5, SR_CgaCtaId ;  /* 0x00000000000579c3 */ /* 0x000e620000008800 */
[----:B------:R-:W-:-:S07]  /*02a0*/  UMOV UR4, 0x400 ;  /* 0x0000040000047882 */ /* 0x000fce0000000000 */
[----:B------:R-:W2:Y:S01]  /*02b0*/  LDC.64 R2, c[0x0][0x388] ;  /* 0x0000e200ff027b82 */ /* 0x000ea20000000a00 */
[----:B-1----:R-:W-:Y:S01]  /*02c0*/  ULEA UR4, UR5, UR4, 0x18 ;  /* 0x0000000405047291 */ /* 0x002fe2000f8ec0ff */
[----:B--2---:R-:W-:-:S08]  /*02d0*/  IMAD.WIDE.U32 R2, R11, 0x4, R2 ;  /* 0x000000040b027825 */ /* 0x004fd000078e0002 */
[----:B------:R-:W1:Y:S04]  /*02e0*/  LDS R5, [UR4] ;  /* 0x00000004ff057984 */ /* 0x000e680008000800 */
[----:B-1----:R-:W-:Y:S01]  /*02f0*/  STG.E desc[UR6][R2.64], R5 ;  /* 0x0000000502007986 */ /* 0x002fe2000c101906 */
[----:B------:R-:W-:Y:S05]  /*0300*/  EXIT ;  /* 0x000000000000794d */ /* 0x000fea0003800000 */
.L_x_2:
[----:B------:R-:W-:-:S00]  /*0310*/  BRA `(.L_x_2) ;  /* 0xfffffffc00fc7947 */ /* 0x000fc0000383ffff */
[----:B------:R-:W-:-:S00]  /*0320*/  NOP ;  /* 0x0000000000007918 */ /* 0x000fc00000000000 */
        /* <DEDUP_REMOVED lines=13> */
.L_x_3:


//--------------------- .nv.shared.reduce_sum     --------------------------
	.section	.nv.shared.reduce_sum,"aw",@nobits
	.sectionflags	@""
	.align	16
	.zero		1024


//--------------------- .nv.shared.reserved.0     --------------------------
	.section	.nv.shared.reserved.0,"aw",@nobits
	.weak		__nv_reservedSMEM_offset_0_alias
	.size		__nv_reservedSMEM_offset_0_alias, 0, 64
	.other		__nv_reservedSMEM_offset_0_alias,@"STO_CUDA_RESERVED_SHARED STV_DEFAULT"
__nv_reservedSMEM_offset_0_alias:
	.zero		0
	.zero		64


//--------------------- .nv.constant0.reduce_sum  --------------------------
	.section	.nv.constant0.reduce_sum,"a",@progbits
	.sectionflags	@""
	.align	4
.nv.constant0.reduce_sum:
	.zero		916


//--------------------- SYMBOLS --------------------------

	.type		.nv.reservedSmem.offset0,@object
	.size		.nv.reservedSmem.offset0,0x4
	.type		.nv.reservedSmem.cap,@object
	.size		.nv.reservedSmem.cap,0x4
